//
// Generated by NVIDIA NVVM Compiler
//
// Compiler Build ID: CL-36424714
// Cuda compilation tools, release 13.0, V13.0.88
// Based on NVVM 20.0.0
//

.version 9.0
.target sm_100
.address_size 64

	// .globl	_Z12process_dataP7StudentPcPi

.visible .entry _Z12process_dataP7StudentPcPi(
	.param .u64 .ptr .align 1 _Z12process_dataP7StudentPcPi_param_0,
	.param .u64 .ptr .align 1 _Z12process_dataP7StudentPcPi_param_1,
	.param .u64 .ptr .align 1 _Z12process_dataP7StudentPcPi_param_2
)
{
	.reg .pred 	%p<5>;
	.reg .b16 	%rs<8>;
	.reg .b32 	%r<4>;
	.reg .b64 	%rd<18>;

	ld.param.u64 	%rd9, [_Z12process_dataP7StudentPcPi_param_0];
	ld.param.u64 	%rd8, [_Z12process_dataP7StudentPcPi_param_1];
	ld.param.u64 	%rd10, [_Z12process_dataP7StudentPcPi_param_2];
	cvta.to.global.u64 	%rd1, %rd9;
	cvta.to.global.u64 	%rd2, %rd10;
	ld.global.u32 	%r1, [%rd2];
	setp.eq.s32 	%p1, %r1, 0;
	@%p1 bra 	$L__BB0_3;
	mov.u32 	%r2, %tid.x;
	mul.lo.s32 	%r3, %r1, %r2;
	cvt.s64.s32 	%rd3, %r3;
	mul.wide.u32 	%rd12, %r2, 32;
	add.s64 	%rd4, %rd1, %rd12;
	cvta.to.global.u64 	%rd5, %rd8;
	mov.b16 	%rs7, 0;
	mov.b64 	%rd17, 0;
$L__BB0_2:
	add.s64 	%rd13, %rd4, %rd17;
	ld.global.u8 	%rs4, [%rd13];
	setp.eq.s16 	%p2, %rs4, 0;
	selp.b16 	%rs7, 1, %rs7, %p2;
	and.b16  	%rs5, %rs7, 255;
	setp.eq.s16 	%p3, %rs5, 0;
	selp.b16 	%rs6, %rs4, 32, %p3;
	add.s64 	%rd14, %rd17, %rd3;
	add.s64 	%rd15, %rd5, %rd14;
	st.global.u8 	[%rd15], %rs6;
	add.s64 	%rd17, %rd17, 1;
	ld.global.s32 	%rd16, [%rd2];
	setp.lt.u64 	%p4, %rd17, %rd16;
	@%p4 bra 	$L__BB0_2;
$L__BB0_3:
	ret;

}


// ===== COMPILED SASS (sm_100) =====

	.target	sm_100

	.elftype	@"ET_EXEC"


//--------------------- .note.nv.tkinfo           --------------------------
	.section	.note.nv.tkinfo,"",@"SHT_NOTE"
	.sectionflags	@"SHF_NOTE_NV_TKINFO"
	.tkinfo
        /*0018*/ 	.word	0x00000002
        /*0030*/ 	.string	""
        /*0030*/ 	.string	"ptxas"
        /*0030*/ 	.string	"Cuda compilation tools, release 13.0, V13.0.88"
        /*0030*/ 	.string	"Build cuda_13.0.r13.0/compiler.36424714_0"
        /*0030*/ 	.string	"-arch sm_100 -m 64 "



//--------------------- .note.nv.cuinfo           --------------------------
	.section	.note.nv.cuinfo,"",@"SHT_NOTE"
	.sectionflags	@"SHF_NOTE_NV_CUINFO"
        /*0018*/ 	.short	0x0002
        /*001a*/ 	.short	0x0064
        /*001c*/ 	.short	0x0082
	.zero		2


//--------------------- .nv.info                  --------------------------
	.section	.nv.info,"",@"SHT_CUDA_INFO"
	.align	4


	//----- nvinfo : EIATTR_REGCOUNT
	.align		4
        /*0000*/ 	.byte	0x04, 0x2f
        /*0002*/ 	.short	(.L_1 - .L_0)
	.align		4
.L_0:
        /*0004*/ 	.word	index@(_Z12process_dataP7StudentPcPi)
        /*0008*/ 	.word	0x00000012


	//----- nvinfo : EIATTR_FRAME_SIZE
	.align		4
.L_1:
        /*000c*/ 	.byte	0x04, 0x11
        /*000e*/ 	.short	(.L_3 - .L_2)
	.align		4
.L_2:
        /*0010*/ 	.word	index@(_Z12process_dataP7StudentPcPi)
        /*0014*/ 	.word	0x00000000


	//----- nvinfo : EIATTR_MIN_STACK_SIZE
	.align		4
.L_3:
        /*0018*/ 	.byte	0x04, 0x12
        /*001a*/ 	.short	(.L_5 - .L_4)
	.align		4
.L_4:
        /*001c*/ 	.word	index@(_Z12process_dataP7StudentPcPi)
        /*0020*/ 	.word	0x00000000
.L_5:


//--------------------- .nv.compat                --------------------------
	.section	.nv.compat,"",@"SHT_CUDA_COMPAT_INFO"
	.align	4
        /*0000*/ 	.byte	0x02, 0x09, 0x00, 0x00, 0x02, 0x02, 0x01, 0x00, 0x02, 0x05, 0x05, 0x00, 0x03, 0x07, 0x01, 0x01
        /*0010*/ 	.byte	0x02, 0x03, 0x00, 0x00, 0x02, 0x06, 0x01, 0x00, 0x04, 0x0b, 0x08, 0x00, 0x09, 0x00, 0x00, 0x00
        /*0020*/ 	.byte	0x00, 0x00, 0x00, 0x00


//--------------------- .nv.info._Z12process_dataP7StudentPcPi --------------------------
	.section	.nv.info._Z12process_dataP7StudentPcPi,"",@"SHT_CUDA_INFO"
	.sectionflags	@""
	.align	4


	//----- nvinfo : EIATTR_CUDA_API_VERSION
	.align		4
        /*0000*/ 	.byte	0x04, 0x37
        /*0002*/ 	.short	(.L_7 - .L_6)
.L_6:
        /*0004*/ 	.word	0x00000082


	//----- nvinfo : EIATTR_KPARAM_INFO
	.align		4
.L_7:
        /*0008*/ 	.byte	0x04, 0x17
        /*000a*/ 	.short	(.L_9 - .L_8)
.L_8:
        /*000c*/ 	.word	0x00000000
        /*0010*/ 	.short	0x0002
        /*0012*/ 	.short	0x0010
        /*0014*/ 	.byte	0x00, 0xf5, 0x21, 0x00


	//----- nvinfo : EIATTR_KPARAM_INFO
	.align		4
.L_9:
        /*0018*/ 	.byte	0x04, 0x17
        /*001a*/ 	.short	(.L_11 - .L_10)
.L_10:
        /*001c*/ 	.word	0x00000000
        /*0020*/ 	.short	0x0001
        /*0022*/ 	.short	0x0008
        /*0024*/ 	.byte	0x00, 0xf5, 0x21, 0x00


	//----- nvinfo : EIATTR_KPARAM_INFO
	.align		4
.L_11:
        /*0028*/ 	.byte	0x04, 0x17
        /*002a*/ 	.short	(.L_13 - .L_12)
.L_12:
        /*002c*/ 	.word	0x00000000
        /*0030*/ 	.short	0x0000
        /*0032*/ 	.short	0x0000
        /*0034*/ 	.byte	0x00, 0xf5, 0x21, 0x00


	//----- nvinfo : EIATTR_SPARSE_MMA_MASK
	.align		4
.L_13:
        /*0038*/ 	.byte	0x03, 0x50
        /*003a*/ 	.short	0x0000


	//----- nvinfo : EIATTR_MAXREG_COUNT
	.align		4
        /*003c*/ 	.byte	0x03, 0x1b
        /*003e*/ 	.short	0x00ff


	//----- nvinfo : EIATTR_MERCURY_ISA_VERSION
	.align		4
        /*0040*/ 	.byte	0x03, 0x5f
        /*0042*/ 	.short	0x0101


	//----- nvinfo : EIATTR_VRC_CTA_INIT_COUNT
	.align		4
        /*0044*/ 	.byte	0x02, 0x4a
	.zero		1
	.zero		1


	//----- nvinfo : EIATTR_EXIT_INSTR_OFFSETS
	.align		4
        /*0048*/ 	.byte	0x04, 0x1c
        /*004a*/ 	.short	(.L_15 - .L_14)


	//   ....[0]....
.L_14:
        /*004c*/ 	.word	0x00000050


	//   ....[1]....
        /*0050*/ 	.word	0x00000210


	//----- nvinfo : EIATTR_CBANK_PARAM_SIZE
	.align		4
.L_15:
        /*0054*/ 	.byte	0x03, 0x19
        /*0056*/ 	.short	0x0018


	//----- nvinfo : EIATTR_PARAM_CBANK
	.align		4
        /*0058*/ 	.byte	0x04, 0x0a
        /*005a*/ 	.short	(.L_17 - .L_16)
	.align		4
.L_16:
        /*005c*/ 	.word	index@(.nv.constant0._Z12process_dataP7StudentPcPi)
        /*0060*/ 	.short	0x0380
        /*0062*/ 	.short	0x0018


	//----- nvinfo : EIATTR_SW_WAR
	.align		4
.L_17:
        /*0064*/ 	.byte	0x04, 0x36
        /*0066*/ 	.short	(.L_19 - .L_18)
.L_18:
        /*0068*/ 	.word	0x00000008
.L_19:


//--------------------- .nv.callgraph             --------------------------
	.section	.nv.callgraph,"",@"SHT_CUDA_CALLGRAPH"
	.align	4
	.sectionentsize	8
	.align		4
        /*0000*/ 	.word	0x00000000
	.align		4
        /*0004*/ 	.word	0xffffffff
	.align		4
        /*0008*/ 	.word	0x00000000
	.align		4
        /*000c*/ 	.word	0xfffffffe
	.align		4
        /*0010*/ 	.word	0x00000000
	.align		4
        /*0014*/ 	.word	0xfffffffd
	.align		4
        /*0018*/ 	.word	0x00000000
	.align		4
        /*001c*/ 	.word	0xfffffffc


//--------------------- .text._Z12process_dataP7StudentPcPi --------------------------
	.section	.text._Z12process_dataP7StudentPcPi,"ax",@progbits
	.align	128
        .global         _Z12process_dataP7StudentPcPi
        .type           _Z12process_dataP7StudentPcPi,@function
        .size           _Z12process_dataP7StudentPcPi,(.L_x_2 - _Z12process_dataP7StudentPcPi)
        .other          _Z12process_dataP7StudentPcPi,@"STO_CUDA_ENTRY STV_DEFAULT"
_Z12process_dataP7StudentPcPi:
.text._Z12process_dataP7StudentPcPi:
[----:B------:R-:W-:Y:S08]  /*0000*/  LDC R1, c[0x0][0x37c] ;  /* 0x0000df00ff017b82 */ /* 0x000ff00000000800 */
[----:B------:R-:W0:Y:S01]  /*0010*/  LDC.64 R4, c[0x0][0x390] ;  /* 0x0000e400ff047b82 */ /* 0x000e220000000a00 */
[----:B------:R-:W0:Y:S02]  /*0020*/  LDCU.64 UR6, c[0x0][0x358] ;  /* 0x00006b00ff0677ac */ /* 0x000e240008000a00 */
[----:B0-----:R-:W2:Y:S02]  /*0030*/  LDG.E R0, desc[UR6][R4.64] ;  /* 0x0000000604007981 */ /* 0x001ea4000c1e1900 */
[----:B--2---:R-:W-:-:S13]  /*0040*/  ISETP.NE.AND P0, PT, R0, RZ, PT ;  /* 0x000000ff0000720c */ /* 0x004fda0003f05270 */
[----:B------:R-:W-:Y:S05]  /*0050*/  @!P0 EXIT ;  /* 0x000000000000894d */ /* 0x000fea0003800000 */
[----:B------:R-:W0:Y:S01]  /*0060*/  S2R R9, SR_TID.X ;  /* 0x0000000000097919 */ /* 0x000e220000002100 */
[----:B------:R-:W1:Y:S01]  /*0070*/  LDC.64 R6, c[0x0][0x380] ;  /* 0x0000e000ff067b82 */ /* 0x000e620000000a00 */
[----:B------:R-:W-:Y:S01]  /*0080*/  UMOV UR4, URZ ;  /* 0x000000ff00047c82 */ /* 0x000fe20008000000 */
[----:B------:R-:W-:-:S06]  /*0090*/  UMOV UR5, URZ ;  /* 0x000000ff00057c82 */ /* 0x000fcc0008000000 */
[----:B------:R-:W2:Y:S01]  /*00a0*/  LDC.64 R2, c[0x0][0x388] ;  /* 0x0000e200ff027b82 */ /* 0x000ea20000000a00 */
[----:B0-----:R-:W-:Y:S01]  /*00b0*/  IMAD R13, R0, R9, RZ ;  /* 0x00000009000d7224 */ /* 0x001fe200078e02ff */
[----:B------:R-:W-:Y:S01]  /*00c0*/  PRMT R0, RZ, 0x7610, R0 ;  /* 0x00007610ff007816 */ /* 0x000fe20000000000 */
[----:B-1----:R-:W-:-:S03]  /*00d0*/  IMAD.WIDE.U32 R6, R9, 0x20, R6 ;  /* 0x0000002009067825 */ /* 0x002fc600078e0006 */
[----:B------:R-:W-:-:S07]  /*00e0*/  SHF.R.S32.HI R14, RZ, 0x1f, R13 ;  /* 0x0000001fff0e7819 */ /* 0x000fce000001140d */
.L_x_0:
[----:B------:R-:W-:-:S04]  /*00f0*/  IADD3 R8, P0, PT, R6, UR4, RZ ;  /* 0x0000000406087c10 */ /* 0x000fc8000ff1e0ff */
[----:B------:R-:W-:-:S05]  /*0100*/  IADD3.X R9, PT, PT, R7, UR5, RZ, P0, !PT ;  /* 0x0000000507097c10 */ /* 0x000fca00087fe4ff */
[----:B------:R-:W3:Y:S01]  /*0110*/  LDG.E.U8 R8, desc[UR6][R8.64] ;  /* 0x0000000608087981 */ /* 0x000ee2000c1e1100 */
[----:B--2---:R-:W-:-:S04]  /*0120*/  IADD3 R10, P1, P2, R2, UR4, R13 ;  /* 0x00000004020a7c10 */ /* 0x004fc8000fa3e00d */
[----:B------:R-:W-:Y:S02]  /*0130*/  IADD3.X R11, PT, PT, R3, UR5, R14, P1, P2 ;  /* 0x00000005030b7c10 */ /* 0x000fe40008fe440e */
[----:B---3--:R-:W-:-:S04]  /*0140*/  ISETP.NE.AND P0, PT, R8, RZ, PT ;  /* 0x000000ff0800720c */ /* 0x008fc80003f05270 */
[----:B------:R-:W-:-:S04]  /*0150*/  SEL R0, R0, 0x1, P0 ;  /* 0x0000000100007807 */ /* 0x000fc80000000000 */
[----:B------:R-:W-:-:S04]  /*0160*/  LOP3.LUT P0, RZ, R0, 0xff, RZ, 0xc0, !PT ;  /* 0x000000ff00ff7812 */ /* 0x000fc8000780c0ff */
[----:B------:R-:W-:-:S05]  /*0170*/  SEL R15, R8, 0x20, !P0 ;  /* 0x00000020080f7807 */ /* 0x000fca0004000000 */
[----:B------:R0:W-:Y:S04]  /*0180*/  STG.E.U8 desc[UR6][R10.64], R15 ;  /* 0x0000000f0a007986 */ /* 0x0001e8000c101106 */
[----:B------:R-:W2:Y:S01]  /*0190*/  LDG.E R12, desc[UR6][R4.64] ;  /* 0x00000006040c7981 */ /* 0x000ea2000c1e1900 */
[----:B------:R-:W-:-:S04]  /*01a0*/  UIADD3 UR4, UP0, UPT, UR4, 0x1, URZ ;  /* 0x0000000104047890 */ /* 0x000fc8000ff1e0ff */
[----:B------:R-:W-:-:S06]  /*01b0*/  UIADD3.X UR5, UPT, UPT, URZ, UR5, URZ, UP0, !UPT ;  /* 0x00000005ff057290 */ /* 0x000fcc00087fe4ff */
[----:B------:R-:W-:Y:S01]  /*01c0*/  IMAD.U32 R9, RZ, RZ, UR5 ;  /* 0x00000005ff097e24 */ /* 0x000fe2000f8e00ff */
[----:B--2---:R-:W-:Y:S02]  /*01d0*/  ISETP.LE.U32.AND P0, PT, R12, UR4, PT ;  /* 0x000000040c007c0c */ /* 0x004fe4000bf03070 */
[----:B------:R-:W-:-:S04]  /*01e0*/  SHF.R.S32.HI R12, RZ, 0x1f, R12 ;  /* 0x0000001fff0c7819 */ /* 0x000fc8000001140c */
[----:B------:R-:W-:-:S13]  /*01f0*/  ISETP.GE.U32.AND.EX P0, PT, R9, R12, PT, P0 ;  /* 0x0000000c0900720c */ /* 0x000fda0003f06100 */
[----:B0-----:R-:W-:Y:S05]  /*0200*/  @!P0 BRA `(.L_x_0) ;  /* 0xfffffffc00b88947 */ /* 0x001fea000383ffff */
[----:B------:R-:W-:Y:S05]  /*0210*/  EXIT ;  /* 0x000000000000794d */ /* 0x000fea0003800000 */
.L_x_1:
[----:B------:R-:W-:-:S00]  /*0220*/  BRA `(.L_x_1) ;  /* 0xfffffffc00fc7947 */ /* 0x000fc0000383ffff */
[----:B------:R-:W-:-:S00]  /*0230*/  NOP ;  /* 0x0000000000007918 */ /* 0x000fc00000000000 */
        /* <DEDUP_REMOVED lines=12> */
.L_x_2:


//--------------------- .nv.shared.reserved.0     --------------------------
	.section	.nv.shared.reserved.0,"aw",@nobits
	.weak		__nv_reservedSMEM_offset_0_alias
	.size		__nv_reservedSMEM_offset_0_alias, 0, 64
	.other		__nv_reservedSMEM_offset_0_alias,@"STO_CUDA_RESERVED_SHARED STV_DEFAULT"
__nv_reservedSMEM_offset_0_alias:
	.zero		0
	.zero		64


//--------------------- .nv.constant0._Z12process_dataP7StudentPcPi --------------------------
	.section	.nv.constant0._Z12process_dataP7StudentPcPi,"a",@progbits
	.sectionflags	@""
	.align	4
.nv.constant0._Z12process_dataP7StudentPcPi:
	.zero		920


//--------------------- SYMBOLS --------------------------

	.type		.nv.reservedSmem.offset0,@object
	.size		.nv.reservedSmem.offset0,0x4
